//
// Generated by NVIDIA NVVM Compiler
//
// Compiler Build ID: CL-36424714
// Cuda compilation tools, release 13.0, V13.0.88
// Based on NVVM 20.0.0
//

.version 9.0
.target sm_100
.address_size 64

	// .globl	_Z3fooiP5CoordS0_S0_

.visible .entry _Z3fooiP5CoordS0_S0_(
	.param .u32 _Z3fooiP5CoordS0_S0__param_0,
	.param .u64 .ptr .align 1 _Z3fooiP5CoordS0_S0__param_1,
	.param .u64 .ptr .align 1 _Z3fooiP5CoordS0_S0__param_2,
	.param .u64 .ptr .align 1 _Z3fooiP5CoordS0_S0__param_3
)
{
	.reg .pred 	%p<3>;
	.reg .b32 	%r<10>;
	.reg .b64 	%rd<15>;

	ld.param.u32 	%r2, [_Z3fooiP5CoordS0_S0__param_0];
	ld.param.u64 	%rd4, [_Z3fooiP5CoordS0_S0__param_1];
	ld.param.u64 	%rd2, [_Z3fooiP5CoordS0_S0__param_2];
	ld.param.u64 	%rd3, [_Z3fooiP5CoordS0_S0__param_3];
	cvta.to.global.u64 	%rd1, %rd4;
	mov.u32 	%r1, %ctaid.x;
	setp.ge.s32 	%p1, %r1, %r2;
	@%p1 bra 	$L__BB0_4;
	and.b32  	%r3, %r1, 1;
	setp.eq.b32 	%p2, %r3, 1;
	@%p2 bra 	$L__BB0_3;
	shr.u32 	%r7, %r1, 1;
	cvta.to.global.u64 	%rd10, %rd3;
	mul.wide.u32 	%rd11, %r7, 8;
	add.s64 	%rd12, %rd10, %rd11;
	mul.wide.u32 	%rd13, %r1, 8;
	add.s64 	%rd14, %rd1, %rd13;
	ld.global.u32 	%r8, [%rd14];
	ld.global.u32 	%r9, [%rd14+4];
	st.global.u32 	[%rd12], %r8;
	st.global.u32 	[%rd12+4], %r9;
	bra.uni 	$L__BB0_4;
$L__BB0_3:
	shr.u32 	%r4, %r1, 1;
	cvta.to.global.u64 	%rd5, %rd2;
	mul.wide.u32 	%rd6, %r4, 8;
	add.s64 	%rd7, %rd5, %rd6;
	mul.wide.u32 	%rd8, %r1, 8;
	add.s64 	%rd9, %rd1, %rd8;
	ld.global.u32 	%r5, [%rd9];
	ld.global.u32 	%r6, [%rd9+4];
	st.global.u32 	[%rd7], %r5;
	st.global.u32 	[%rd7+4], %r6;
$L__BB0_4:
	ret;

}


// ===== COMPILED SASS (sm_100) =====

	.target	sm_100

	.elftype	@"ET_EXEC"


//--------------------- .note.nv.tkinfo           --------------------------
	.section	.note.nv.tkinfo,"",@"SHT_NOTE"
	.sectionflags	@"SHF_NOTE_NV_TKINFO"
	.tkinfo
        /*0018*/ 	.word	0x00000002
        /*0030*/ 	.string	""
        /*0030*/ 	.string	"ptxas"
        /*0030*/ 	.string	"Cuda compilation tools, release 13.0, V13.0.88"
        /*0030*/ 	.string	"Build cuda_13.0.r13.0/compiler.36424714_0"
        /*0030*/ 	.string	"-arch sm_100 -m 64 "



//--------------------- .note.nv.cuinfo           --------------------------
	.section	.note.nv.cuinfo,"",@"SHT_NOTE"
	.sectionflags	@"SHF_NOTE_NV_CUINFO"
        /*0018*/ 	.short	0x0002
        /*001a*/ 	.short	0x0064
        /*001c*/ 	.short	0x0082
	.zero		2


//--------------------- .nv.info                  --------------------------
	.section	.nv.info,"",@"SHT_CUDA_INFO"
	.align	4


	//----- nvinfo : EIATTR_REGCOUNT
	.align		4
        /*0000*/ 	.byte	0x04, 0x2f
        /*0002*/ 	.short	(.L_1 - .L_0)
	.align		4
.L_0:
        /*0004*/ 	.word	index@(_Z3fooiP5CoordS0_S0_)
        /*0008*/ 	.word	0x00000010


	//----- nvinfo : EIATTR_FRAME_SIZE
	.align		4
.L_1:
        /*000c*/ 	.byte	0x04, 0x11
        /*000e*/ 	.short	(.L_3 - .L_2)
	.align		4
.L_2:
        /*0010*/ 	.word	index@(_Z3fooiP5CoordS0_S0_)
        /*0014*/ 	.word	0x00000000


	//----- nvinfo : EIATTR_MIN_STACK_SIZE
	.align		4
.L_3:
        /*0018*/ 	.byte	0x04, 0x12
        /*001a*/ 	.short	(.L_5 - .L_4)
	.align		4
.L_4:
        /*001c*/ 	.word	index@(_Z3fooiP5CoordS0_S0_)
        /*0020*/ 	.word	0x00000000
.L_5:


//--------------------- .nv.compat                --------------------------
	.section	.nv.compat,"",@"SHT_CUDA_COMPAT_INFO"
	.align	4
        /*0000*/ 	.byte	0x02, 0x09, 0x00, 0x00, 0x02, 0x02, 0x01, 0x00, 0x02, 0x05, 0x05, 0x00, 0x03, 0x07, 0x01, 0x01
        /*0010*/ 	.byte	0x02, 0x03, 0x00, 0x00, 0x02, 0x06, 0x01, 0x00, 0x04, 0x0b, 0x08, 0x00, 0x09, 0x00, 0x00, 0x00
        /*0020*/ 	.byte	0x00, 0x00, 0x00, 0x00


//--------------------- .nv.info._Z3fooiP5CoordS0_S0_ --------------------------
	.section	.nv.info._Z3fooiP5CoordS0_S0_,"",@"SHT_CUDA_INFO"
	.sectionflags	@""
	.align	4


	//----- nvinfo : EIATTR_CUDA_API_VERSION
	.align		4
        /*0000*/ 	.byte	0x04, 0x37
        /*0002*/ 	.short	(.L_7 - .L_6)
.L_6:
        /*0004*/ 	.word	0x00000082


	//----- nvinfo : EIATTR_KPARAM_INFO
	.align		4
.L_7:
        /*0008*/ 	.byte	0x04, 0x17
        /*000a*/ 	.short	(.L_9 - .L_8)
.L_8:
        /*000c*/ 	.word	0x00000000
        /*0010*/ 	.short	0x0003
        /*0012*/ 	.short	0x0018
        /*0014*/ 	.byte	0x00, 0xf5, 0x21, 0x00


	//----- nvinfo : EIATTR_KPARAM_INFO
	.align		4
.L_9:
        /*0018*/ 	.byte	0x04, 0x17
        /*001a*/ 	.short	(.L_11 - .L_10)
.L_10:
        /*001c*/ 	.word	0x00000000
        /*0020*/ 	.short	0x0002
        /*0022*/ 	.short	0x0010
        /*0024*/ 	.byte	0x00, 0xf5, 0x21, 0x00


	//----- nvinfo : EIATTR_KPARAM_INFO
	.align		4
.L_11:
        /*0028*/ 	.byte	0x04, 0x17
        /*002a*/ 	.short	(.L_13 - .L_12)
.L_12:
        /*002c*/ 	.word	0x00000000
        /*0030*/ 	.short	0x0001
        /*0032*/ 	.short	0x0008
        /*0034*/ 	.byte	0x00, 0xf5, 0x21, 0x00


	//----- nvinfo : EIATTR_KPARAM_INFO
	.align		4
.L_13:
        /*0038*/ 	.byte	0x04, 0x17
        /*003a*/ 	.short	(.L_15 - .L_14)
.L_14:
        /*003c*/ 	.word	0x00000000
        /*0040*/ 	.short	0x0000
        /*0042*/ 	.short	0x0000
        /*0044*/ 	.byte	0x00, 0xf0, 0x11, 0x00


	//----- nvinfo : EIATTR_SPARSE_MMA_MASK
	.align		4
.L_15:
        /*0048*/ 	.byte	0x03, 0x50
        /*004a*/ 	.short	0x0000


	//----- nvinfo : EIATTR_MAXREG_COUNT
	.align		4
        /*004c*/ 	.byte	0x03, 0x1b
        /*004e*/ 	.short	0x00ff


	//----- nvinfo : EIATTR_MERCURY_ISA_VERSION
	.align		4
        /*0050*/ 	.byte	0x03, 0x5f
        /*0052*/ 	.short	0x0101


	//----- nvinfo : EIATTR_VRC_CTA_INIT_COUNT
	.align		4
        /*0054*/ 	.byte	0x02, 0x4a
	.zero		1
	.zero		1


	//----- nvinfo : EIATTR_EXIT_INSTR_OFFSETS
	.align		4
        /*0058*/ 	.byte	0x04, 0x1c
        /*005a*/ 	.short	(.L_17 - .L_16)


	//   ....[0]....
.L_16:
        /*005c*/ 	.word	0x00000040


	//   ....[1]....
        /*0060*/ 	.word	0x00000120


	//   ....[2]....
        /*0064*/ 	.word	0x000001c0


	//----- nvinfo : EIATTR_CBANK_PARAM_SIZE
	.align		4
.L_17:
        /*0068*/ 	.byte	0x03, 0x19
        /*006a*/ 	.short	0x0020


	//----- nvinfo : EIATTR_PARAM_CBANK
	.align		4
        /*006c*/ 	.byte	0x04, 0x0a
        /*006e*/ 	.short	(.L_19 - .L_18)
	.align		4
.L_18:
        /*0070*/ 	.word	index@(.nv.constant0._Z3fooiP5CoordS0_S0_)
        /*0074*/ 	.short	0x0380
        /*0076*/ 	.short	0x0020


	//----- nvinfo : EIATTR_SW_WAR
	.align		4
.L_19:
        /*0078*/ 	.byte	0x04, 0x36
        /*007a*/ 	.short	(.L_21 - .L_20)
.L_20:
        /*007c*/ 	.word	0x00000008
.L_21:


//--------------------- .nv.callgraph             --------------------------
	.section	.nv.callgraph,"",@"SHT_CUDA_CALLGRAPH"
	.align	4
	.sectionentsize	8
	.align		4
        /*0000*/ 	.word	0x00000000
	.align		4
        /*0004*/ 	.word	0xffffffff
	.align		4
        /*0008*/ 	.word	0x00000000
	.align		4
        /*000c*/ 	.word	0xfffffffe
	.align		4
        /*0010*/ 	.word	0x00000000
	.align		4
        /*0014*/ 	.word	0xfffffffd
	.align		4
        /*0018*/ 	.word	0x00000000
	.align		4
        /*001c*/ 	.word	0xfffffffc


//--------------------- .text._Z3fooiP5CoordS0_S0_ --------------------------
	.section	.text._Z3fooiP5CoordS0_S0_,"ax",@progbits
	.align	128
        .global         _Z3fooiP5CoordS0_S0_
        .type           _Z3fooiP5CoordS0_S0_,@function
        .size           _Z3fooiP5CoordS0_S0_,(.L_x_2 - _Z3fooiP5CoordS0_S0_)
        .other          _Z3fooiP5CoordS0_S0_,@"STO_CUDA_ENTRY STV_DEFAULT"
_Z3fooiP5CoordS0_S0_:
.text._Z3fooiP5CoordS0_S0_:
[----:B------:R-:W-:Y:S01]  /*0000*/  LDC R1, c[0x0][0x37c] ;  /* 0x0000df00ff017b82 */ /* 0x000fe20000000800 */
[----:B------:R-:W0:Y:S01]  /*0010*/  S2R R13, SR_CTAID.X ;  /* 0x00000000000d7919 */ /* 0x000e220000002500 */
[----:B------:R-:W0:Y:S02]  /*0020*/  LDCU UR4, c[0x0][0x380] ;  /* 0x00007000ff0477ac */ /* 0x000e240008000800 */
[----:B0-----:R-:W-:-:S13]  /*0030*/  ISETP.GE.AND P0, PT, R13, UR4, PT ;  /* 0x000000040d007c0c */ /* 0x001fda000bf06270 */
[----:B------:R-:W-:Y:S05]  /*0040*/  @P0 EXIT ;  /* 0x000000000000094d */ /* 0x000fea0003800000 */
[----:B------:R-:W-:Y:S01]  /*0050*/  LOP3.LUT R0, R13, 0x1, RZ, 0xc0, !PT ;  /* 0x000000010d007812 */ /* 0x000fe200078ec0ff */
[----:B------:R-:W0:Y:S03]  /*0060*/  LDCU.64 UR4, c[0x0][0x358] ;  /* 0x00006b00ff0477ac */ /* 0x000e260008000a00 */
[----:B------:R-:W-:-:S13]  /*0070*/  ISETP.NE.U32.AND P0, PT, R0, 0x1, PT ;  /* 0x000000010000780c */ /* 0x000fda0003f05070 */
[----:B------:R-:W-:Y:S05]  /*0080*/  @!P0 BRA `(.L_x_0) ;  /* 0x0000000000288947 */ /* 0x000fea0003800000 */
[----:B------:R-:W1:Y:S08]  /*0090*/  LDC.64 R4, c[0x0][0x388] ;  /* 0x0000e200ff047b82 */ /* 0x000e700000000a00 */
[----:B------:R-:W2:Y:S01]  /*00a0*/  LDC.64 R2, c[0x0][0x398] ;  /* 0x0000e600ff027b82 */ /* 0x000ea20000000a00 */
[----:B-1----:R-:W-:-:S05]  /*00b0*/  IMAD.WIDE.U32 R4, R13, 0x8, R4 ;  /* 0x000000080d047825 */ /* 0x002fca00078e0004 */
[----:B0-----:R-:W3:Y:S04]  /*00c0*/  LDG.E R9, desc[UR4][R4.64] ;  /* 0x0000000404097981 */ /* 0x001ee8000c1e1900 */
[----:B------:R-:W4:Y:S01]  /*00d0*/  LDG.E R11, desc[UR4][R4.64+0x4] ;  /* 0x00000404040b7981 */ /* 0x000f22000c1e1900 */
[----:B------:R-:W-:-:S05]  /*00e0*/  SHF.R.U32.HI R7, RZ, 0x1, R13 ;  /* 0x00000001ff077819 */ /* 0x000fca000001160d */
[----:B--2---:R-:W-:-:S05]  /*00f0*/  IMAD.WIDE.U32 R2, R7, 0x8, R2 ;  /* 0x0000000807027825 */ /* 0x004fca00078e0002 */
[----:B---3--:R-:W-:Y:S04]  /*0100*/  STG.E desc[UR4][R2.64], R9 ;  /* 0x0000000902007986 */ /* 0x008fe8000c101904 */
[----:B----4-:R-:W-:Y:S01]  /*0110*/  STG.E desc[UR4][R2.64+0x4], R11 ;  /* 0x0000040b02007986 */ /* 0x010fe2000c101904 */
[----:B------:R-:W-:Y:S05]  /*0120*/  EXIT ;  /* 0x000000000000794d */ /* 0x000fea0003800000 */
.L_x_0:
[----:B------:R-:W1:Y:S02]  /*0130*/  LDC.64 R2, c[0x0][0x388] ;  /* 0x0000e200ff027b82 */ /* 0x000e640000000a00 */
[----:B-1----:R-:W-:-:S06]  /*0140*/  IMAD.WIDE.U32 R4, R13, 0x8, R2 ;  /* 0x000000080d047825 */ /* 0x002fcc00078e0002 */
[----:B------:R-:W1:Y:S01]  /*0150*/  LDC.64 R2, c[0x0][0x390] ;  /* 0x0000e400ff027b82 */ /* 0x000e620000000a00 */
[----:B0-----:R-:W2:Y:S04]  /*0160*/  LDG.E R7, desc[UR4][R4.64] ;  /* 0x0000000404077981 */ /* 0x001ea8000c1e1900 */
[----:B------:R-:W3:Y:S01]  /*0170*/  LDG.E R9, desc[UR4][R4.64+0x4] ;  /* 0x0000040404097981 */ /* 0x000ee2000c1e1900 */
[----:B------:R-:W-:-:S05]  /*0180*/  SHF.R.U32.HI R13, RZ, 0x1, R13 ;  /* 0x00000001ff0d7819 */ /* 0x000fca000001160d */
[----:B-1----:R-:W-:-:S05]  /*0190*/  IMAD.WIDE.U32 R2, R13, 0x8, R2 ;  /* 0x000000080d027825 */ /* 0x002fca00078e0002 */
[----:B--2---:R-:W-:Y:S04]  /*01a0*/  STG.E desc[UR4][R2.64], R7 ;  /* 0x0000000702007986 */ /* 0x004fe8000c101904 */
[----:B---3--:R-:W-:Y:S01]  /*01b0*/  STG.E desc[UR4][R2.64+0x4], R9 ;  /* 0x0000040902007986 */ /* 0x008fe2000c101904 */
[----:B------:R-:W-:Y:S05]  /*01c0*/  EXIT ;  /* 0x000000000000794d */ /* 0x000fea0003800000 */
.L_x_1:
[----:B------:R-:W-:-:S00]  /*01d0*/  BRA `(.L_x_1) ;  /* 0xfffffffc00fc7947 */ /* 0x000fc0000383ffff */
[----:B------:R-:W-:-:S00]  /*01e0*/  NOP ;  /* 0x0000000000007918 */ /* 0x000fc00000000000 */
        /* <DEDUP_REMOVED lines=9> */
.L_x_2:


//--------------------- .nv.shared.reserved.0     --------------------------
	.section	.nv.shared.reserved.0,"aw",@nobits
	.weak		__nv_reservedSMEM_offset_0_alias
	.size		__nv_reservedSMEM_offset_0_alias, 0, 64
	.other		__nv_reservedSMEM_offset_0_alias,@"STO_CUDA_RESERVED_SHARED STV_DEFAULT"
__nv_reservedSMEM_offset_0_alias:
	.zero		0
	.zero		64


//--------------------- .nv.constant0._Z3fooiP5CoordS0_S0_ --------------------------
	.section	.nv.constant0._Z3fooiP5CoordS0_S0_,"a",@progbits
	.sectionflags	@""
	.align	4
.nv.constant0._Z3fooiP5CoordS0_S0_:
	.zero		928


//--------------------- SYMBOLS --------------------------

	.type		.nv.reservedSmem.offset0,@object
	.size		.nv.reservedSmem.offset0,0x4
